	.headerflags	@"EF_CUDA_TEXMODE_UNIFIED EF_CUDA_64BIT_ADDRESS EF_CUDA_ACCELERATORS EF_CUDA_SM90 EF_CUDA_VIRTUAL_SM(EF_CUDA_SM90)"
	.elftype	@"ET_EXEC"


//--------------------- .nv.info                  --------------------------
	.section	.nv.info,"",@"SHT_CUDA_INFO"
	.align	4


	//----- nvinfo : EIATTR_REGCOUNT
	.align		4
        /*0000*/ 	.byte	0x04, 0x2f
        /*0002*/ 	.short	(.L_2 - .L_1)
	.align		4
.L_1:
        /*0004*/ 	.word	index@(triton_poi_fused_add_binary_cross_entropy_with_logits_pow_sub_sum_0)
        /*0008*/ 	.word	0x00000020


	//----- nvinfo : EIATTR_MIN_STACK_SIZE
	.align		4
.L_2:
        /*000c*/ 	.byte	0x04, 0x12
        /*000e*/ 	.short	(.L_4 - .L_3)
	.align		4
.L_3:
        /*0010*/ 	.word	index@(triton_poi_fused_add_binary_cross_entropy_with_logits_pow_sub_sum_0)
        /*0014*/ 	.word	0x00000000


	//----- nvinfo : EIATTR_FRAME_SIZE
	.align		4
.L_4:
        /*0018*/ 	.byte	0x04, 0x11
        /*001a*/ 	.short	(.L_6 - .L_5)
	.align		4
.L_5:
        /*001c*/ 	.word	index@(triton_poi_fused_add_binary_cross_entropy_with_logits_pow_sub_sum_0)
        /*0020*/ 	.word	0x00000000


	//----- nvinfo : EIATTR_MIN_STACK_SIZE
	.align		4
.L_6:
        /*0024*/ 	.byte	0x04, 0x12
        /*0026*/ 	.short	(.L_8 - .L_7)
	.align		4
.L_7:
        /*0028*/ 	.word	index@(triton_poi_fused_add_binary_cross_entropy_with_logits_pow_sub_sum_0)
        /*002c*/ 	.word	0x00000000
.L_8:


//--------------------- .nv.info.triton_poi_fused_add_binary_cross_entropy_with_logits_pow_sub_sum_0 --------------------------
	.section	.nv.info.triton_poi_fused_add_binary_cross_entropy_with_logits_pow_sub_sum_0,"",@"SHT_CUDA_INFO"
	.sectionflags	@""
	.align	4


	//----- nvinfo : EIATTR_CUDA_API_VERSION
	.align		4
        /*0000*/ 	.byte	0x04, 0x37
        /*0002*/ 	.short	(.L_10 - .L_9)
.L_9:
        /*0004*/ 	.word	0x0000007c


	//----- nvinfo : EIATTR_KPARAM_INFO
	.align		4
.L_10:
        /*0008*/ 	.byte	0x04, 0x17
        /*000a*/ 	.short	(.L_12 - .L_11)
.L_11:
        /*000c*/ 	.word	0x00000000
        /*0010*/ 	.short	0x0003
        /*0012*/ 	.short	0x0018
        /*0014*/ 	.byte	0x00, 0xf0, 0x11, 0x00


	//----- nvinfo : EIATTR_KPARAM_INFO
	.align		4
.L_12:
        /*0018*/ 	.byte	0x04, 0x17
        /*001a*/ 	.short	(.L_14 - .L_13)
.L_13:
        /*001c*/ 	.word	0x00000000
        /*0020*/ 	.short	0x0002
        /*0022*/ 	.short	0x0010
        /*0024*/ 	.byte	0x00, 0xf4, 0x21, 0x00


	//----- nvinfo : EIATTR_KPARAM_INFO
	.align		4
.L_14:
        /*0028*/ 	.byte	0x04, 0x17
        /*002a*/ 	.short	(.L_16 - .L_15)
.L_15:
        /*002c*/ 	.word	0x00000000
        /*0030*/ 	.short	0x0001
        /*0032*/ 	.short	0x0008
        /*0034*/ 	.byte	0x00, 0xf4, 0x21, 0x00


	//----- nvinfo : EIATTR_KPARAM_INFO
	.align		4
.L_16:
        /*0038*/ 	.byte	0x04, 0x17
        /*003a*/ 	.short	(.L_18 - .L_17)
.L_17:
        /*003c*/ 	.word	0x00000000
        /*0040*/ 	.short	0x0000
        /*0042*/ 	.short	0x0000
        /*0044*/ 	.byte	0x00, 0xf4, 0x21, 0x00


	//----- nvinfo : EIATTR_SPARSE_MMA_MASK
	.align		4
.L_18:
        /*0048*/ 	.byte	0x03, 0x50
        /*004a*/ 	.short	0x0000


	//----- nvinfo : EIATTR_MAXREG_COUNT
	.align		4
        /*004c*/ 	.byte	0x03, 0x1b
        /*004e*/ 	.short	0x00ff


	//----- nvinfo : EIATTR_EXIT_INSTR_OFFSETS
	.align		4
        /*0050*/ 	.byte	0x04, 0x1c
        /*0052*/ 	.short	(.L_20 - .L_19)


	//   ....[0]....
.L_19:
        /*0054*/ 	.word	0x00000c60


	//   ....[1]....
        /*0058*/ 	.word	0x00000c80


	//----- nvinfo : EIATTR_REQNTID
	.align		4
.L_20:
        /*005c*/ 	.byte	0x04, 0x10
        /*005e*/ 	.short	(.L_22 - .L_21)
.L_21:
        /*0060*/ 	.word	0x00000020
        /*0064*/ 	.word	0x00000001
        /*0068*/ 	.word	0x00000001


	//----- nvinfo : EIATTR_CRS_STACK_SIZE
	.align		4
.L_22:
        /*006c*/ 	.byte	0x04, 0x1e
        /*006e*/ 	.short	(.L_24 - .L_23)
.L_23:
        /*0070*/ 	.word	0x00000000


	//----- nvinfo : EIATTR_CBANK_PARAM_SIZE
	.align		4
.L_24:
        /*0074*/ 	.byte	0x03, 0x19
        /*0076*/ 	.short	0x001c


	//----- nvinfo : EIATTR_PARAM_CBANK
	.align		4
        /*0078*/ 	.byte	0x04, 0x0a
        /*007a*/ 	.short	(.L_26 - .L_25)
	.align		4
.L_25:
        /*007c*/ 	.word	index@(.nv.constant0.triton_poi_fused_add_binary_cross_entropy_with_logits_pow_sub_sum_0)
        /*0080*/ 	.short	0x0210
        /*0082*/ 	.short	0x001c


	//----- nvinfo : EIATTR_SW_WAR
	.align		4
.L_26:
        /*0084*/ 	.byte	0x04, 0x36
        /*0086*/ 	.short	(.L_28 - .L_27)
.L_27:
        /*0088*/ 	.word	0x00000008
.L_28:


//--------------------- .nv.callgraph             --------------------------
	.section	.nv.callgraph,"",@"SHT_CUDA_CALLGRAPH"
	.align	4
	.sectionentsize	8
	.align		4
        /*0000*/ 	.word	0x00000000
	.align		4
        /*0004*/ 	.word	0xffffffff
	.align		4
        /*0008*/ 	.word	0x00000000
	.align		4
        /*000c*/ 	.word	0xfffffffe
	.align		4
        /*0010*/ 	.word	0x00000000
	.align		4
        /*0014*/ 	.word	0xfffffffd
	.align		4
        /*0018*/ 	.word	0x00000000
	.align		4
        /*001c*/ 	.word	0xfffffffc


//--------------------- .nv.constant4             --------------------------
	.section	.nv.constant4,"a",@progbits
	.align	8
	.align		8
.nv.constant4:
        /*0000*/ 	.dword	_$_str


//--------------------- .text.triton_poi_fused_add_binary_cross_entropy_with_logits_pow_sub_sum_0 --------------------------
	.section	.text.triton_poi_fused_add_binary_cross_entropy_with_logits_pow_sub_sum_0,"ax",@progbits
	.align	128
        .global         triton_poi_fused_add_binary_cross_entropy_with_logits_pow_sub_sum_0
        .type           triton_poi_fused_add_binary_cross_entropy_with_logits_pow_sub_sum_0,@function
        .size           triton_poi_fused_add_binary_cross_entropy_with_logits_pow_sub_sum_0,(.L_x_9 - triton_poi_fused_add_binary_cross_entropy_with_logits_pow_sub_sum_0)
        .other          triton_poi_fused_add_binary_cross_entropy_with_logits_pow_sub_sum_0,@"STO_CUDA_ENTRY STV_DEFAULT"
triton_poi_fused_add_binary_cross_entropy_with_logits_pow_sub_sum_0:
.text.triton_poi_fused_add_binary_cross_entropy_with_logits_pow_sub_sum_0:
[----:B------:R-:W0:Y:S02]  /*0000*/  LDC R1, c[0x0][0x28] ;  /* 0x00000a00ff017b82 */ /* 0x000e240000000800 */
[----:B------:R-:W1:Y:S01]  /*0010*/  S2R R21, SR_TID.X ;  /* 0x0000000000157919 */ /* 0x000e620000002100 */
[----:B------:R-:W2:Y:S01]  /*0020*/  LDC.64 R12, c[0x0][0x220] ;  /* 0x00008800ff0c7b82 */ /* 0x000ea20000000a00 */
[----:B------:R-:W-:Y:S01]  /*0030*/  ULDC.64 UR4, c[0x0][0x208] ;  /* 0x0000820000047ab9 */ /* 0x000fe20000000a00 */
[----:B------:R-:W3:Y:S01]  /*0040*/  S2R R3, SR_CTAID.X ;  /* 0x0000000000037919 */ /* 0x000ee20000002500 */
[----:B------:R-:W-:-:S05]  /*0050*/  CS2R R4, SRZ ;  /* 0x0000000000047805 */ /* 0x000fca000001ff00 */
[----:B------:R-:W4:Y:S01]  /*0060*/  LDC.64 R10, c[0x0][0x218] ;  /* 0x00008600ff0a7b82 */ /* 0x000f220000000a00 */
[----:B-1----:R-:W-:-:S04]  /*0070*/  LOP3.LUT R0, R21, 0x3, RZ, 0xc0, !PT ;  /* 0x0000000315007812 */ /* 0x002fc800078ec0ff */
[----:B---3--:R-:W-:Y:S02]  /*0080*/  LEA R0, R3, R0, 0x2 ;  /* 0x0000000003007211 */ /* 0x008fe400078e10ff */
[----:B------:R-:W-:Y:S02]  /*0090*/  CS2R R2, SRZ ;  /* 0x0000000000027805 */ /* 0x000fe4000001ff00 */
[C---:B------:R-:W-:Y:S02]  /*00a0*/  ISETP.GE.AND P0, PT, R0.reuse, 0x4, PT ;  /* 0x000000040000780c */ /* 0x040fe40003f06270 */
[----:B------:R-:W-:-:S05]  /*00b0*/  SHF.L.U32 R7, R0, 0x2, RZ ;  /* 0x0000000200077819 */ /* 0x000fca00000006ff */
[----:B--2---:R-:W-:-:S06]  /*00c0*/  IMAD.WIDE R12, R7, 0x4, R12 ;  /* 0x00000004070c7825 */ /* 0x004fcc00078e020c */
[----:B------:R-:W2:Y:S04]  /*00d0*/  @!P0 LDG.E.EL R2, desc[UR4][R12.64] ;  /* 0x000000040c028981 */ /* 0x000ea8000c2e1900 */
[----:B------:R-:W3:Y:S04]  /*00e0*/  @!P0 LDG.E.EL R3, desc[UR4][R12.64+0x4] ;  /* 0x000004040c038981 */ /* 0x000ee8000c2e1900 */
[----:B------:R-:W3:Y:S04]  /*00f0*/  @!P0 LDG.E.EL R4, desc[UR4][R12.64+0x8] ;  /* 0x000008040c048981 */ /* 0x000ee8000c2e1900 */
[----:B------:R2:W3:Y:S01]  /*0100*/  @!P0 LDG.E.EL R5, desc[UR4][R12.64+0xc] ;  /* 0x00000c040c058981 */ /* 0x0004e2000c2e1900 */
[----:B----4-:R-:W-:Y:S01]  /*0110*/  IMAD.WIDE R10, R7, 0x4, R10 ;  /* 0x00000004070a7825 */ /* 0x010fe200078e020a */
[----:B------:R-:W-:-:S02]  /*0120*/  CS2R R6, SRZ ;  /* 0x0000000000067805 */ /* 0x000fc4000001ff00 */
[----:B------:R-:W-:-:S04]  /*0130*/  CS2R R8, SRZ ;  /* 0x0000000000087805 */ /* 0x000fc8000001ff00 */
[----:B------:R-:W5:Y:S04]  /*0140*/  @!P0 LDG.E.EL R6, desc[UR4][R10.64] ;  /* 0x000000040a068981 */ /* 0x000f68000c2e1900 */
[----:B------:R-:W5:Y:S04]  /*0150*/  @!P0 LDG.E.EL R7, desc[UR4][R10.64+0x4] ;  /* 0x000004040a078981 */ /* 0x000f68000c2e1900 */
[----:B------:R-:W5:Y:S04]  /*0160*/  @!P0 LDG.E.EL R8, desc[UR4][R10.64+0x8] ;  /* 0x000008040a088981 */ /* 0x000f68000c2e1900 */
[----:B------:R1:W5:Y:S01]  /*0170*/  @!P0 LDG.E.EL R9, desc[UR4][R10.64+0xc] ;  /* 0x00000c040a098981 */ /* 0x000362000c2e1900 */
[----:B------:R-:W-:Y:S01]  /*0180*/  HFMA2.MMA R27, -RZ, RZ, 1.625, 0 ;  /* 0x3e800000ff1b7435 */ /* 0x000fe200000001ff */
[----:B------:R-:W-:Y:S01]  /*0190*/  MOV R29, 0x3d39bf78 ;  /* 0x3d39bf78001d7802 */ /* 0x000fe20000000f00 */
[----:B------:R-:W-:Y:S01]  /*01a0*/  BSSY B0, `(.L_x_0) ;  /* 0x000005e000007945 */ /* 0x000fe20003800000 */
[----:B--2---:R-:W-:-:S02]  /*01b0*/  LOP3.LUT R12, R2, 0x7fffffff, RZ, 0xc0, !PT ;  /* 0x7fffffff020c7812 */ /* 0x004fc400078ec0ff */
[----:B---3--:R-:W-:-:S03]  /*01c0*/  LOP3.LUT R13, R3, 0x7fffffff, RZ, 0xc0, !PT ;  /* 0x7fffffff030d7812 */ /* 0x008fc600078ec0ff */
[----:B------:R-:W-:Y:S01]  /*01d0*/  FADD R12, RZ, -R12 ;  /* 0x8000000cff0c7221 */ /* 0x000fe20000000000 */
[----:B------:R-:W-:-:S03]  /*01e0*/  LOP3.LUT R14, R4, 0x7fffffff, RZ, 0xc0, !PT ;  /* 0x7fffffff040e7812 */ /* 0x000fc600078ec0ff */
[----:B------:R-:W-:Y:S01]  /*01f0*/  FMUL R12, R12, 1.4426950216293334961 ;  /* 0x3fb8aa3b0c0c7820 */ /* 0x000fe20000400000 */
[----:B------:R-:W-:Y:S01]  /*0200*/  FADD R13, RZ, -R13 ;  /* 0x8000000dff0d7221 */ /* 0x000fe20000000000 */
[----:B-1----:R-:W-:Y:S01]  /*0210*/  LOP3.LUT R10, R5, 0x7fffffff, RZ, 0xc0, !PT ;  /* 0x7fffffff050a7812 */ /* 0x002fe200078ec0ff */
[----:B------:R-:W-:Y:S02]  /*0220*/  FADD R14, RZ, -R14 ;  /* 0x8000000eff0e7221 */ /* 0x000fe40000000000 */
[----:B------:R-:W-:Y:S01]  /*0230*/  FSETP.GEU.AND P0, PT, R12, -126, PT ;  /* 0xc2fc00000c00780b */ /* 0x000fe20003f0e000 */
[----:B------:R-:W-:Y:S01]  /*0240*/  FMUL R16, R13, 1.4426950216293334961 ;  /* 0x3fb8aa3b0d107820 */ /* 0x000fe20000400000 */
[----:B------:R-:W-:Y:S01]  /*0250*/  FMUL R11, R14, 1.4426950216293334961 ;  /* 0x3fb8aa3b0e0b7820 */ /* 0x000fe20000400000 */
[----:B------:R-:W-:-:S03]  /*0260*/  FADD R10, RZ, -R10 ;  /* 0x8000000aff0a7221 */ /* 0x000fc60000000000 */
[----:B------:R-:W-:Y:S02]  /*0270*/  FSETP.GEU.AND P1, PT, R16, -126, PT ;  /* 0xc2fc00001000780b */ /* 0x000fe40003f2e000 */
[----:B------:R-:W-:Y:S01]  /*0280*/  FSETP.GEU.AND P2, PT, R11, -126, PT ;  /* 0xc2fc00000b00780b */ /* 0x000fe20003f4e000 */
[----:B------:R-:W-:-:S04]  /*0290*/  FMUL R17, R10, 1.4426950216293334961 ;  /* 0x3fb8aa3b0a117820 */ /* 0x000fc80000400000 */
[----:B------:R-:W-:Y:S01]  /*02a0*/  @!P0 FMUL R12, R12, 0.5 ;  /* 0x3f0000000c0c8820 */ /* 0x000fe20000400000 */
[----:B------:R-:W-:-:S03]  /*02b0*/  FSETP.GEU.AND P3, PT, R17, -126, PT ;  /* 0xc2fc00001100780b */ /* 0x000fc60003f6e000 */
[----:B------:R-:W1:Y:S02]  /*02c0*/  MUFU.EX2 R13, R12 ;  /* 0x0000000c000d7308 */ /* 0x000e640000000800 */
[----:B------:R-:W-:Y:S02]  /*02d0*/  @!P1 FMUL R16, R16, 0.5 ;  /* 0x3f00000010109820 */ /* 0x000fe40000400000 */
[----:B------:R-:W-:-:S04]  /*02e0*/  @!P2 FMUL R11, R11, 0.5 ;  /* 0x3f0000000b0ba820 */ /* 0x000fc80000400000 */
[----:B------:R-:W2:Y:S02]  /*02f0*/  MUFU.EX2 R10, R16 ;  /* 0x00000010000a7308 */ /* 0x000ea40000000800 */
[----:B------:R-:W-:Y:S01]  /*0300*/  @!P3 FMUL R17, R17, 0.5 ;  /* 0x3f0000001111b820 */ /* 0x000fe20000400000 */
[----:B-1----:R-:W-:-:S05]  /*0310*/  @!P0 FMUL R13, R13, R13 ;  /* 0x0000000d0d0d8220 */ /* 0x002fca0000400000 */
[----:B------:R-:W1:Y:S01]  /*0320*/  MUFU.EX2 R11, R11 ;  /* 0x0000000b000b7308 */ /* 0x000e620000000800 */
[C---:B------:R-:W-:Y:S01]  /*0330*/  FADD.FTZ.RZ R14, R13.reuse, 1 ;  /* 0x3f8000000d0e7421 */ /* 0x040fe2000001c000 */
[----:B------:R-:W-:Y:S01]  /*0340*/  ISETP.GE.U32.AND P0, PT, R13, 0x7f800000, PT ;  /* 0x7f8000000d00780c */ /* 0x000fe20003f06070 */
[----:B--2---:R-:W-:-:S03]  /*0350*/  @!P1 FMUL R10, R10, R10 ;  /* 0x0000000a0a0a9220 */ /* 0x004fc60000400000 */
[----:B------:R-:W-:Y:S02]  /*0360*/  IADD3 R14, R14, -0x3f400000, RZ ;  /* 0xc0c000000e0e7810 */ /* 0x000fe40007ffe0ff */
[----:B------:R-:W2:Y:S01]  /*0370*/  MUFU.EX2 R12, R17 ;  /* 0x00000011000c7308 */ /* 0x000ea20000000800 */
[----:B------:R-:W-:Y:S01]  /*0380*/  FADD.FTZ.RZ R16, R10, 1 ;  /* 0x3f8000000a107421 */ /* 0x000fe2000001c000 */
[----:B------:R-:W-:Y:S01]  /*0390*/  LOP3.LUT R18, R14, 0xff800000, RZ, 0xc0, !PT ;  /* 0xff8000000e127812 */ /* 0x000fe200078ec0ff */
[----:B-1----:R-:W-:-:S03]  /*03a0*/  @!P2 FMUL R11, R11, R11 ;  /* 0x0000000b0b0ba220 */ /* 0x002fc60000400000 */
[----:B------:R-:W-:Y:S02]  /*03b0*/  IADD3 R15, -R18, 0x40800000, RZ ;  /* 0x40800000120f7810 */ /* 0x000fe40007ffe1ff */
[----:B------:R-:W-:Y:S02]  /*03c0*/  IADD3 R14, R13, -R18, RZ ;  /* 0x800000120d0e7210 */ /* 0x000fe40007ffe0ff */
[----:B------:R-:W-:Y:S01]  /*03d0*/  I2FP.F32.S32 R18, R18 ;  /* 0x0000001200127245 */ /* 0x000fe20000201400 */
[----:B------:R-:W-:Y:S01]  /*03e0*/  FFMA.FTZ R15, R15, R27, -1 ;  /* 0xbf8000000f0f7423 */ /* 0x000fe2000001001b */
[----:B--2---:R-:W-:-:S03]  /*03f0*/  @!P3 FMUL R12, R12, R12 ;  /* 0x0000000c0c0cb220 */ /* 0x004fc60000400000 */
[----:B------:R-:W-:Y:S01]  /*0400*/  FADD R19, R14, R15 ;  /* 0x0000000f0e137221 */ /* 0x000fe20000000000 */
[----:B------:R-:W-:Y:S01]  /*0410*/  IADD3 R15, R16, -0x3f400000, RZ ;  /* 0xc0c00000100f7810 */ /* 0x000fe20007ffe0ff */
[----:B------:R-:W-:Y:S01]  /*0420*/  FADD.FTZ.RZ R16, R11, 1 ;  /* 0x3f8000000b107421 */ /* 0x000fe2000001c000 */
[----:B------:R-:W-:Y:S01]  /*0430*/  FADD.FTZ.RZ R23, R12, 1 ;  /* 0x3f8000000c177421 */ /* 0x000fe2000001c000 */
[----:B------:R-:W-:Y:S01]  /*0440*/  FFMA.FTZ R14, R19, -R29, 0.10546888411045074463 ;  /* 0x3dd80012130e7423 */ /* 0x000fe2000001081d */
[----:B------:R-:W-:Y:S01]  /*0450*/  LOP3.LUT R15, R15, 0xff800000, RZ, 0xc0, !PT ;  /* 0xff8000000f0f7812 */ /* 0x000fe200078ec0ff */
[----:B------:R-:W-:Y:S01]  /*0460*/  FMUL R18, R18, 1.1920928955078125e-07 ;  /* 0x3400000012127820 */ /* 0x000fe20000400000 */
[----:B------:R-:W-:Y:S01]  /*0470*/  IADD3 R22, R16, -0x3f400000, RZ ;  /* 0xc0c0000010167810 */ /* 0x000fe20007ffe0ff */
[C---:B------:R-:W-:Y:S01]  /*0480*/  FFMA.FTZ R14, R19.reuse, R14, -0.13229703903198242188 ;  /* 0xbe0778e0130e7423 */ /* 0x040fe2000001000e */
[----:B------:R-:W-:Y:S02]  /*0490*/  IADD3 R17, -R15, 0x40800000, RZ ;  /* 0x408000000f117810 */ /* 0x000fe40007ffe1ff */
[----:B------:R-:W-:Y:S01]  /*04a0*/  IADD3 R16, R10, -R15, RZ ;  /* 0x8000000f0a107210 */ /* 0x000fe20007ffe0ff */
[----:B------:R-:W-:-:S02]  /*04b0*/  FFMA.FTZ R14, R19, R14, 0.14491446316242218018 ;  /* 0x3e146475130e7423 */ /* 0x000fc4000001000e */
[----:B------:R-:W-:Y:S02]  /*04c0*/  FFMA.FTZ R17, R17, R27, -1 ;  /* 0xbf80000011117423 */ /* 0x000fe4000001001b */
[C---:B------:R-:W-:Y:S01]  /*04d0*/  FFMA.FTZ R20, R19.reuse, R14, -0.16641564667224884033 ;  /* 0xbe2a68dd13147423 */ /* 0x040fe2000001000e */
[----:B------:R-:W-:Y:S01]  /*04e0*/  LOP3.LUT R14, R22, 0xff800000, RZ, 0xc0, !PT ;  /* 0xff800000160e7812 */ /* 0x000fe200078ec0ff */
[----:B------:R-:W-:Y:S01]  /*04f0*/  FADD R16, R16, R17 ;  /* 0x0000001110107221 */ /* 0x000fe20000000000 */
[----:B------:R-:W-:Y:S01]  /*0500*/  IADD3 R17, R23, -0x3f400000, RZ ;  /* 0xc0c0000017117810 */ /* 0x000fe20007ffe0ff */
[----:B------:R-:W-:Y:S01]  /*0510*/  FFMA.FTZ R20, R19, R20, 0.19988867640495300293 ;  /* 0x3e4caf9e13147423 */ /* 0x000fe20000010014 */
[----:B------:R-:W-:Y:S01]  /*0520*/  IADD3 R24, -R14, 0x40800000, RZ ;  /* 0x408000000e187810 */ /* 0x000fe20007ffe1ff */
[C---:B------:R-:W-:Y:S01]  /*0530*/  FFMA.FTZ R23, R16.reuse, -R29, 0.10546888411045074463 ;  /* 0x3dd8001210177423 */ /* 0x040fe2000001081d */
[----:B------:R-:W-:Y:S01]  /*0540*/  LOP3.LUT R17, R17, 0xff800000, RZ, 0xc0, !PT ;  /* 0xff80000011117812 */ /* 0x000fe200078ec0ff */
[C---:B------:R-:W-:Y:S01]  /*0550*/  FFMA.FTZ R20, R19.reuse, R20, -0.25000196695327758789 ;  /* 0xbe80004213147423 */ /* 0x040fe20000010014 */
[----:B------:R-:W-:Y:S01]  /*0560*/  IADD3 R22, R11, -R14, RZ ;  /* 0x8000000e0b167210 */ /* 0x000fe20007ffe0ff */
[----:B------:R-:W-:Y:S01]  /*0570*/  FFMA.FTZ R23, R16, R23, -0.13229703903198242188 ;  /* 0xbe0778e010177423 */ /* 0x000fe20000010017 */
[----:B------:R-:W-:Y:S01]  /*0580*/  FFMA.FTZ R25, R24, R27, -1 ;  /* 0xbf80000018197423 */ /* 0x000fe2000001001b */
[----:B------:R-:W-:Y:S01]  /*0590*/  IADD3 R26, -R17, 0x40800000, RZ ;  /* 0x40800000111a7810 */ /* 0x000fe20007ffe1ff */
[C---:B------:R-:W-:Y:S01]  /*05a0*/  FFMA.FTZ R20, R19.reuse, R20, 0.33333510160446166992 ;  /* 0x3eaaaae613147423 */ /* 0x040fe20000010014 */
[----:B------:R-:W-:Y:S01]  /*05b0*/  FFMA.FTZ R23, R16, R23, 0.14491446316242218018 ;  /* 0x3e14647510177423 */ /* 0x000fe20000010017 */
[----:B------:R-:W-:Y:S01]  /*05c0*/  FADD R22, R22, R25 ;  /* 0x0000001916167221 */ /* 0x000fe20000000000 */
[----:B------:R-:W-:Y:S01]  /*05d0*/  IADD3 R24, R12, -R17, RZ ;  /* 0x800000110c187210 */ /* 0x000fe20007ffe0ff */
[----:B------:R-:W-:Y:S01]  /*05e0*/  FFMA.FTZ R27, R26, R27, -1 ;  /* 0xbf8000001a1b7423 */ /* 0x000fe2000001001b */
[----:B------:R-:W-:Y:S01]  /*05f0*/  FFMA.FTZ R23, R16, R23, -0.16641564667224884033 ;  /* 0xbe2a68dd10177423 */ /* 0x000fe20000010017 */
[----:B------:R-:W-:Y:S01]  /*0600*/  FFMA.FTZ R25, R22, -R29, 0.10546888411045074463 ;  /* 0x3dd8001216197423 */ /* 0x000fe2000001081d */
[C---:B------:R-:W-:Y:S01]  /*0610*/  FFMA.FTZ R20, R19.reuse, R20, -0.5 ;  /* 0xbf00000013147423 */ /* 0x040fe20000010014 */
[----:B------:R-:W-:Y:S01]  /*0620*/  FADD R24, R24, R27 ;  /* 0x0000001b18187221 */ /* 0x000fe20000000000 */
[----:B------:R-:W-:Y:S01]  /*0630*/  FFMA.FTZ R23, R16, R23, 0.19988867640495300293 ;  /* 0x3e4caf9e10177423 */ /* 0x000fe20000010017 */
[----:B------:R-:W-:Y:S01]  /*0640*/  FFMA.FTZ R25, R22, R25, -0.13229703903198242188 ;  /* 0xbe0778e016197423 */ /* 0x000fe20000010019 */
[C---:B------:R-:W-:Y:S01]  /*0650*/  FMUL R20, R19.reuse, R20 ;  /* 0x0000001413147220 */ /* 0x040fe20000400000 */
[----:B------:R-:W-:Y:S01]  /*0660*/  FFMA.FTZ R27, R24, -R29, 0.10546888411045074463 ;  /* 0x3dd80012181b7423 */ /* 0x000fe2000001081d */
[----:B------:R-:W-:Y:S01]  /*0670*/  FFMA.FTZ R23, R16, R23, -0.25000196695327758789 ;  /* 0xbe80004210177423 */ /* 0x000fe20000010017 */
[----:B------:R-:W-:Y:S01]  /*0680*/  FFMA.FTZ R25, R22, R25, 0.14491446316242218018 ;  /* 0x3e14647516197423 */ /* 0x000fe20000010019 */
[----:B------:R-:W-:Y:S01]  /*0690*/  FFMA.FTZ R19, R19, R20, R19 ;  /* 0x0000001413137223 */ /* 0x000fe20000010013 */
[----:B------:R-:W-:Y:S01]  /*06a0*/  FFMA.FTZ R27, R24, R27, -0.13229703903198242188 ;  /* 0xbe0778e0181b7423 */ /* 0x000fe2000001001b */
[----:B------:R-:W-:Y:S01]  /*06b0*/  FFMA.FTZ R23, R16, R23, 0.33333510160446166992 ;  /* 0x3eaaaae610177423 */ /* 0x000fe20000010017 */
[----:B------:R-:W-:Y:S01]  /*06c0*/  FFMA.FTZ R25, R22, R25, -0.16641564667224884033 ;  /* 0xbe2a68dd16197423 */ /* 0x000fe20000010019 */
[----:B------:R-:W-:Y:S01]  /*06d0*/  FFMA.FTZ R18, R18, 0.69314718246459960938, R19 ;  /* 0x3f31721812127823 */ /* 0x000fe20000010013 */
[----:B------:R-:W-:Y:S01]  /*06e0*/  FFMA.FTZ R27, R24, R27, 0.14491446316242218018 ;  /* 0x3e146475181b7423 */ /* 0x000fe2000001001b */
[----:B------:R-:W-:Y:S01]  /*06f0*/  FFMA.FTZ R23, R16, R23, -0.5 ;  /* 0xbf00000010177423 */ /* 0x000fe20000010017 */
[----:B------:R-:W-:-:S03]  /*0700*/  FFMA.FTZ R25, R22, R25, 0.19988867640495300293 ;  /* 0x3e4caf9e16197423 */ /* 0x000fc60000010019 */
[----:B------:R-:W-:Y:S01]  /*0710*/  FMUL R23, R16, R23 ;  /* 0x0000001710177220 */ /* 0x000fe20000400000 */
[----:B------:R-:W-:Y:S06]  /*0720*/  @!P0 BRA `(.L_x_1) ;  /* 0x0000000000148947 */ /* 0x000fec0003800000 */
[C---:B------:R-:W-:Y:S02]  /*0730*/  ISETP.GE.AND P0, PT, R13.reuse, -0x407fffff, PT ;  /* 0xbf8000010d00780c */ /* 0x040fe40003f06270 */
[----:B------:R-:W-:-:S11]  /*0740*/  FSETP.NEU.AND P1, PT, R13, RZ, PT ;  /* 0x000000ff0d00720b */ /* 0x000fd60003f2d000 */
[----:B------:R-:W-:-:S05]  /*0750*/  @P0 MOV R20, 0x7f800000 ;  /* 0x7f80000000140802 */ /* 0x000fca0000000f00 */
[----:B------:R-:W-:-:S05]  /*0760*/  @P0 FFMA.FTZ R18, R13, R20, +INF ;  /* 0x7f8000000d120423 */ /* 0x000fca0000010014 */
[----:B------:R-:W-:-:S07]  /*0770*/  FSEL R18, R18, -RZ, P1 ;  /* 0x800000ff12127208 */ /* 0x000fce0000800000 */
.L_x_1:
[----:B------:R-:W-:Y:S05]  /*0780*/  BSYNC B0 ;  /* 0x0000000000007941 */ /* 0x000fea0003800000 */
.L_x_0:
[----:B------:R-:W-:Y:S01]  /*0790*/  FFMA.FTZ R27, R24, R27, -0.16641564667224884033 ;  /* 0xbe2a68dd181b7423 */ /* 0x000fe2000001001b */
[----:B------:R-:W-:Y:S01]  /*07a0*/  FFMA.FTZ R25, R22, R25, -0.25000196695327758789 ;  /* 0xbe80004216197423 */ /* 0x000fe20000010019 */
[----:B------:R-:W-:Y:S01]  /*07b0*/  ISETP.GE.U32.AND P4, PT, R10, 0x7f800000, PT ;  /* 0x7f8000000a00780c */ /* 0x000fe20003f86070 */
[----:B------:R-:W-:Y:S01]  /*07c0*/  FFMA.FTZ R16, R16, R23, R16 ;  /* 0x0000001710107223 */ /* 0x000fe20000010010 */
[----:B------:R-:W-:Y:S01]  /*07d0*/  FFMA.FTZ R27, R24, R27, 0.19988867640495300293 ;  /* 0x3e4caf9e181b7423 */ /* 0x000fe2000001001b */
[----:B------:R-:W-:Y:S01]  /*07e0*/  FFMA.FTZ R25, R22, R25, 0.33333510160446166992 ;  /* 0x3eaaaae616197423 */ /* 0x000fe20000010019 */
[----:B------:R-:W-:Y:S01]  /*07f0*/  I2FP.F32.S32 R15, R15 ;  /* 0x0000000f000f7245 */ /* 0x000fe20000201400 */
[----:B------:R-:W-:Y:S01]  /*0800*/  BSSY B0, `(.L_x_2) ;  /* 0x0000017000007945 */ /* 0x000fe20003800000 */
[----:B------:R-:W-:Y:S01]  /*0810*/  FFMA.FTZ R27, R24, R27, -0.25000196695327758789 ;  /* 0xbe800042181b7423 */ /* 0x000fe2000001001b */
[----:B------:R-:W-:Y:S01]  /*0820*/  FFMA.FTZ R25, R22, R25, -0.5 ;  /* 0xbf00000016197423 */ /* 0x000fe20000010019 */
[----:B------:R-:W-:Y:S01]  /*0830*/  I2FP.F32.S32 R14, R14 ;  /* 0x0000000e000e7245 */ /* 0x000fe20000201400 */
[----:B------:R-:W-:Y:S01]  /*0840*/  FMUL R15, R15, 1.1920928955078125e-07 ;  /* 0x340000000f0f7820 */ /* 0x000fe20000400000 */
[----:B------:R-:W-:Y:S01]  /*0850*/  FFMA.FTZ R27, R24, R27, 0.33333510160446166992 ;  /* 0x3eaaaae6181b7423 */ /* 0x000fe2000001001b */
[----:B------:R-:W-:Y:S01]  /*0860*/  FMUL R25, R22, R25 ;  /* 0x0000001916197220 */ /* 0x000fe20000400000 */
[----:B------:R-:W-:Y:S01]  /*0870*/  FSETP.GT.AND P0, PT, R2, RZ, PT ;  /* 0x000000ff0200720b */ /* 0x000fe20003f04000 */
[----:B------:R-:W-:Y:S01]  /*0880*/  FMUL R14, R14, 1.1920928955078125e-07 ;  /* 0x340000000e0e7820 */ /* 0x000fe20000400000 */
[----:B------:R-:W-:Y:S01]  /*0890*/  FFMA.FTZ R27, R24, R27, -0.5 ;  /* 0xbf000000181b7423 */ /* 0x000fe2000001001b */
[----:B------:R-:W-:Y:S01]  /*08a0*/  FSETP.GT.AND P1, PT, R3, RZ, PT ;  /* 0x000000ff0300720b */ /* 0x000fe20003f24000 */
[----:B------:R-:W-:Y:S01]  /*08b0*/  FFMA.FTZ R25, R22, R25, R22 ;  /* 0x0000001916197223 */ /* 0x000fe20000010016 */
[----:B------:R-:W-:Y:S01]  /*08c0*/  ISETP.GE.U32.AND P2, PT, R11, 0x7f800000, PT ;  /* 0x7f8000000b00780c */ /* 0x000fe20003f46070 */
[----:B------:R-:W-:Y:S01]  /*08d0*/  FMUL R27, R24, R27 ;  /* 0x0000001b181b7220 */ /* 0x000fe20000400000 */
[----:B------:R-:W-:Y:S01]  /*08e0*/  ISETP.GE.U32.AND P3, PT, R12, 0x7f800000, PT ;  /* 0x7f8000000c00780c */ /* 0x000fe20003f66070 */
[----:B------:R-:W-:Y:S01]  /*08f0*/  FFMA.FTZ R15, R15, 0.69314718246459960938, R16 ;  /* 0x3f3172180f0f7823 */ /* 0x000fe20000010010 */
[----:B------:R-:W-:Y:S01]  /*0900*/  I2FP.F32.S32 R17, R17 ;  /* 0x0000001100117245 */ /* 0x000fe20000201400 */
[----:B------:R-:W-:Y:S10]  /*0910*/  @!P4 BRA `(.L_x_3) ;  /* 0x000000000014c947 */ /* 0x000ff40003800000 */
[C---:B------:R-:W-:Y:S02]  /*0920*/  ISETP.GE.AND P4, PT, R10.reuse, -0x407fffff, PT ;  /* 0xbf8000010a00780c */ /* 0x040fe40003f86270 */
[----:B------:R-:W-:-:S11]  /*0930*/  FSETP.NEU.AND P5, PT, R10, RZ, PT ;  /* 0x000000ff0a00720b */ /* 0x000fd60003fad000 */
[----:B------:R-:W-:-:S05]  /*0940*/  @P4 MOV R13, 0x7f800000 ;  /* 0x7f800000000d4802 */ /* 0x000fca0000000f00 */
[----:B------:R-:W-:-:S05]  /*0950*/  @P4 FFMA.FTZ R15, R10, R13, +INF ;  /* 0x7f8000000a0f4423 */ /* 0x000fca000001000d */
[----:B------:R-:W-:-:S07]  /*0960*/  FSEL R15, R15, -RZ, P5 ;  /* 0x800000ff0f0f7208 */ /* 0x000fce0002800000 */
.L_x_3:
[----:B------:R-:W-:Y:S05]  /*0970*/  BSYNC B0 ;  /* 0x0000000000007941 */ /* 0x000fea0003800000 */
.L_x_2:
[----:B------:R-:W-:Y:S01]  /*0980*/  BSSY B0, `(.L_x_4) ;  /* 0x000000a000007945 */ /* 0x000fe20003800000 */
[----:B------:R-:W-:Y:S01]  /*0990*/  FFMA.FTZ R24, R24, R27, R24 ;  /* 0x0000001b18187223 */ /* 0x000fe20000010018 */
[----:B------:R-:W-:Y:S01]  /*09a0*/  FMUL R17, R17, 1.1920928955078125e-07 ;  /* 0x3400000011117820 */ /* 0x000fe20000400000 */
[----:B------:R-:W-:Y:S01]  /*09b0*/  FFMA.FTZ R14, R14, 0.69314718246459960938, R25 ;  /* 0x3f3172180e0e7823 */ /* 0x000fe20000010019 */
[----:B------:R-:W-:Y:S06]  /*09c0*/  @!P2 BRA `(.L_x_5) ;  /* 0x000000000014a947 */ /* 0x000fec0003800000 */
[C---:B------:R-:W-:Y:S02]  /*09d0*/  ISETP.GE.AND P2, PT, R11.reuse, -0x407fffff, PT ;  /* 0xbf8000010b00780c */ /* 0x040fe40003f46270 */
[----:B------:R-:W-:-:S11]  /*09e0*/  FSETP.NEU.AND P4, PT, R11, RZ, PT ;  /* 0x000000ff0b00720b */ /* 0x000fd60003f8d000 */
[----:B------:R-:W-:-:S05]  /*09f0*/  @P2 MOV R10, 0x7f800000 ;  /* 0x7f800000000a2802 */ /* 0x000fca0000000f00 */
[----:B------:R-:W-:-:S05]  /*0a00*/  @P2 FFMA.FTZ R14, R11, R10, +INF ;  /* 0x7f8000000b0e2423 */ /* 0x000fca000001000a */
[----:B------:R-:W-:-:S07]  /*0a10*/  FSEL R14, R14, -RZ, P4 ;  /* 0x800000ff0e0e7208 */ /* 0x000fce0002000000 */
.L_x_5:
[----:B------:R-:W-:Y:S05]  /*0a20*/  BSYNC B0 ;  /* 0x0000000000007941 */ /* 0x000fea0003800000 */
.L_x_4:
[----:B------:R-:W-:Y:S01]  /*0a30*/  BSSY B0, `(.L_x_6) ;  /* 0x0000009000007945 */ /* 0x000fe20003800000 */
[----:B------:R-:W-:Y:S01]  /*0a40*/  FSEL R10, R3, RZ, !P1 ;  /* 0x000000ff030a7208 */ /* 0x000fe20004800000 */
[----:B------:R-:W-:Y:S02]  /*0a50*/  FFMA.FTZ R17, R17, 0.69314718246459960938, R24 ;  /* 0x3f31721811117823 */ /* 0x000fe40000010018 */
[----:B------:R-:W-:Y:S05]  /*0a60*/  @!P3 BRA `(.L_x_7) ;  /* 0x000000000014b947 */ /* 0x000fea0003800000 */
[C---:B------:R-:W-:Y:S02]  /*0a70*/  ISETP.GE.AND P1, PT, R12.reuse, -0x407fffff, PT ;  /* 0xbf8000010c00780c */ /* 0x040fe40003f26270 */
[----:B------:R-:W-:-:S11]  /*0a80*/  FSETP.NEU.AND P2, PT, R12, RZ, PT ;  /* 0x000000ff0c00720b */ /* 0x000fd60003f4d000 */
[----:B------:R-:W-:-:S05]  /*0a90*/  @P1 MOV R11, 0x7f800000 ;  /* 0x7f800000000b1802 */ /* 0x000fca0000000f00 */
[----:B------:R-:W-:-:S05]  /*0aa0*/  @P1 FFMA.FTZ R17, R12, R11, +INF ;  /* 0x7f8000000c111423 */ /* 0x000fca000001000b */
[----:B------:R-:W-:-:S07]  /*0ab0*/  FSEL R17, R17, -RZ, P2 ;  /* 0x800000ff11117208 */ /* 0x000fce0001000000 */
.L_x_7:
[----:B------:R-:W-:Y:S05]  /*0ac0*/  BSYNC B0 ;  /* 0x0000000000007941 */ /* 0x000fea0003800000 */
.L_x_6:
[----:B------:R-:W-:Y:S01]  /*0ad0*/  FSEL R13, R2, RZ, !P0 ;  /* 0x000000ff020d7208 */ /* 0x000fe20004000000 */
[----:B------:R-:W-:Y:S01]  /*0ae0*/  FADD R15, R10, -R15 ;  /* 0x8000000f0a0f7221 */ /* 0x000fe20000000000 */
[C---:B------:R-:W-:Y:S01]  /*0af0*/  FSETP.GT.AND P1, PT, R4.reuse, RZ, PT ;  /* 0x000000ff0400720b */ /* 0x040fe20003f24000 */
[----:B------:R-:W1:Y:S01]  /*0b00*/  LDC.64 R10, c[0x0][0x210] ;  /* 0x00008400ff0a7b82 */ /* 0x000e620000000a00 */
[----:B------:R-:W-:Y:S01]  /*0b10*/  FSETP.GT.AND P0, PT, R5, RZ, PT ;  /* 0x000000ff0500720b */ /* 0x000fe20003f04000 */
[----:B------:R-:W-:Y:S01]  /*0b20*/  FADD R18, R13, -R18 ;  /* 0x800000120d127221 */ /* 0x000fe20000000000 */
[----:B------:R-:W-:Y:S01]  /*0b30*/  FSEL R19, R4, RZ, !P1 ;  /* 0x000000ff04137208 */ /* 0x000fe20004800000 */
[----:B-----5:R-:W-:Y:S01]  /*0b40*/  FADD R13, -R6, 1 ;  /* 0x3f800000060d7421 */ /* 0x020fe20000000100 */
[----:B------:R-:W-:Y:S01]  /*0b50*/  FADD R6, -R7, 1 ;  /* 0x3f80000007067421 */ /* 0x000fe20000000100 */
[----:B------:R-:W-:Y:S01]  /*0b60*/  FSEL R12, R5, RZ, !P0 ;  /* 0x000000ff050c7208 */ /* 0x000fe20004000000 */
[----:B------:R-:W-:Y:S01]  /*0b70*/  FADD R7, -R8, 1 ;  /* 0x3f80000008077421 */ /* 0x000fe20000000100 */
[----:B------:R-:W-:Y:S01]  /*0b80*/  LOP3.LUT P0, RZ, R21, 0x1c, RZ, 0xc0, !PT ;  /* 0x0000001c15ff7812 */ /* 0x000fe2000780c0ff */
[----:B------:R-:W-:Y:S01]  /*0b90*/  FADD R14, R19, -R14 ;  /* 0x8000000e130e7221 */ /* 0x000fe20000000000 */
[----:B------:R-:W-:Y:S01]  /*0ba0*/  FFMA R6, R6, R3, -R15 ;  /* 0x0000000306067223 */ /* 0x000fe2000000080f */
[----:B------:R-:W-:Y:S01]  /*0bb0*/  FFMA R13, R13, R2, -R18 ;  /* 0x000000020d0d7223 */ /* 0x000fe20000000812 */
[----:B------:R-:W-:Y:S01]  /*0bc0*/  ISETP.LT.AND P0, PT, R0, 0x4, !P0 ;  /* 0x000000040000780c */ /* 0x000fe20004701270 */
[----:B------:R-:W-:Y:S01]  /*0bd0*/  FADD R17, R12, -R17 ;  /* 0x800000110c117221 */ /* 0x000fe20000000000 */
[----:B------:R-:W-:Y:S01]  /*0be0*/  FFMA R7, R7, R4, -R14 ;  /* 0x0000000407077223 */ /* 0x000fe2000000080e */
[----:B------:R-:W-:Y:S01]  /*0bf0*/  FADD R2, -R9, 1 ;  /* 0x3f80000009027421 */ /* 0x000fe20000000100 */
[----:B------:R-:W-:-:S03]  /*0c00*/  FADD R6, R6, R13 ;  /* 0x0000000d06067221 */ /* 0x000fc60000000000 */
[----:B------:R-:W-:Y:S01]  /*0c10*/  FFMA R2, R2, R5, -R17 ;  /* 0x0000000502027223 */ /* 0x000fe20000000811 */
[----:B------:R-:W-:-:S04]  /*0c20*/  FADD R7, R6, R7 ;  /* 0x0000000706077221 */ /* 0x000fc80000000000 */
[----:B------:R-:W-:Y:S01]  /*0c30*/  FADD R2, R2, R7 ;  /* 0x0000000702027221 */ /* 0x000fe20000000000 */
[----:B-1----:R-:W-:-:S04]  /*0c40*/  IMAD.WIDE R10, R0, 0x4, R10 ;  /* 0x00000004000a7825 */ /* 0x002fc800078e020a */
[----:B------:R-:W-:Y:S01]  /*0c50*/  FADD R3, RZ, R2 ;  /* 0x00000002ff037221 */ /* 0x000fe20000000000 */
[----:B------:R-:W-:Y:S06]  /*0c60*/  @!P0 EXIT ;  /* 0x000000000000894d */ /* 0x000fec0003800000 */
[----:B------:R-:W-:Y:S01]  /*0c70*/  STG.E desc[UR4][R10.64], R3 ;  /* 0x000000030a007986 */ /* 0x000fe2000c101904 */
[----:B------:R-:W-:Y:S05]  /*0c80*/  EXIT ;  /* 0x000000000000794d */ /* 0x000fea0003800000 */
.L_x_8:
[----:B------:R-:W-:-:S00]  /*0c90*/  BRA `(.L_x_8) ;  /* 0xfffffffc00fc7947 */ /* 0x000fc0000383ffff */
[----:B------:R-:W-:-:S00]  /*0ca0*/  NOP ;  /* 0x0000000000007918 */ /* 0x000fc00000000000 */
        /* <DEDUP_REMOVED lines=13> */
.L_x_9:


//--------------------- .nv.global.init           --------------------------
	.section	.nv.global.init,"aw",@progbits
.nv.global.init:
	.type		_$_str,@object
	.size		_$_str,(.L_0 - _$_str)
_$_str:
        /*0000*/ 	.byte	0x5f, 0x5f, 0x43, 0x55, 0x44, 0x41, 0x5f, 0x46, 0x54, 0x5a, 0x00
.L_0:


//--------------------- .nv.constant0.triton_poi_fused_add_binary_cross_entropy_with_logits_pow_sub_sum_0 --------------------------
	.section	.nv.constant0.triton_poi_fused_add_binary_cross_entropy_with_logits_pow_sub_sum_0,"a",@progbits
	.sectionflags	@""
	.align	4
.nv.constant0.triton_poi_fused_add_binary_cross_entropy_with_logits_pow_sub_sum_0:
	.zero		556
